//
// Generated by NVIDIA NVVM Compiler
//
// Compiler Build ID: CL-36424714
// Cuda compilation tools, release 13.0, V13.0.88
// Based on NVVM 20.0.0
//

.version 9.0
.target sm_100
.address_size 64

	// .globl	_Z7ProcessPiS_S_S_S_S_S_S_ii

.visible .entry _Z7ProcessPiS_S_S_S_S_S_S_ii(
	.param .u64 .ptr .align 1 _Z7ProcessPiS_S_S_S_S_S_S_ii_param_0,
	.param .u64 .ptr .align 1 _Z7ProcessPiS_S_S_S_S_S_S_ii_param_1,
	.param .u64 .ptr .align 1 _Z7ProcessPiS_S_S_S_S_S_S_ii_param_2,
	.param .u64 .ptr .align 1 _Z7ProcessPiS_S_S_S_S_S_S_ii_param_3,
	.param .u64 .ptr .align 1 _Z7ProcessPiS_S_S_S_S_S_S_ii_param_4,
	.param .u64 .ptr .align 1 _Z7ProcessPiS_S_S_S_S_S_S_ii_param_5,
	.param .u64 .ptr .align 1 _Z7ProcessPiS_S_S_S_S_S_S_ii_param_6,
	.param .u64 .ptr .align 1 _Z7ProcessPiS_S_S_S_S_S_S_ii_param_7,
	.param .u32 _Z7ProcessPiS_S_S_S_S_S_S_ii_param_8,
	.param .u32 _Z7ProcessPiS_S_S_S_S_S_S_ii_param_9
)
{
	.local .align 16 .b8 	__local_depot0[96];
	.reg .b64 	%SP;
	.reg .b64 	%SPL;
	.reg .pred 	%p<14>;
	.reg .b32 	%r<61>;
	.reg .b64 	%rd<48>;

	mov.u64 	%SPL, __local_depot0;
	ld.param.u32 	%r25, [_Z7ProcessPiS_S_S_S_S_S_S_ii_param_8];
	ld.param.u32 	%r26, [_Z7ProcessPiS_S_S_S_S_S_S_ii_param_9];
	add.u64 	%rd1, %SPL, 0;
	mov.u32 	%r27, %ntid.x;
	mov.u32 	%r28, %ctaid.x;
	mov.u32 	%r29, %tid.x;
	mad.lo.s32 	%r1, %r27, %r28, %r29;
	setp.ge.u32 	%p1, %r1, %r26;
	@%p1 bra 	$L__BB0_20;
	mov.b32 	%r30, 0;
	st.local.v4.u32 	[%rd1], {%r30, %r30, %r30, %r30};
	st.local.v4.u32 	[%rd1+16], {%r30, %r30, %r30, %r30};
	st.local.v4.u32 	[%rd1+32], {%r30, %r30, %r30, %r30};
	st.local.v4.u32 	[%rd1+48], {%r30, %r30, %r30, %r30};
	st.local.v4.u32 	[%rd1+64], {%r30, %r30, %r30, %r30};
	st.local.v4.u32 	[%rd1+80], {%r30, %r30, %r30, %r30};
	setp.lt.s32 	%p2, %r25, 1;
	@%p2 bra 	$L__BB0_20;
	ld.param.u64 	%rd47, [_Z7ProcessPiS_S_S_S_S_S_S_ii_param_7];
	ld.param.u64 	%rd46, [_Z7ProcessPiS_S_S_S_S_S_S_ii_param_6];
	ld.param.u64 	%rd45, [_Z7ProcessPiS_S_S_S_S_S_S_ii_param_5];
	ld.param.u64 	%rd43, [_Z7ProcessPiS_S_S_S_S_S_S_ii_param_3];
	ld.param.u64 	%rd42, [_Z7ProcessPiS_S_S_S_S_S_S_ii_param_2];
	ld.param.u64 	%rd41, [_Z7ProcessPiS_S_S_S_S_S_S_ii_param_1];
	ld.param.u64 	%rd40, [_Z7ProcessPiS_S_S_S_S_S_S_ii_param_0];
	cvta.to.global.u64 	%rd20, %rd41;
	mul.wide.u32 	%rd21, %r1, 4;
	add.s64 	%rd2, %rd20, %rd21;
	cvta.to.global.u64 	%rd3, %rd42;
	cvta.to.global.u64 	%rd4, %rd40;
	cvta.to.global.u64 	%rd5, %rd43;
	cvta.to.global.u64 	%rd6, %rd45;
	cvta.to.global.u64 	%rd7, %rd47;
	cvta.to.global.u64 	%rd8, %rd46;
	mov.b32 	%r54, 0;
$L__BB0_3:
	mul.wide.u32 	%rd22, %r54, 4;
	add.s64 	%rd9, %rd3, %rd22;
	ld.global.u32 	%r60, [%rd9];
	setp.eq.s32 	%p3, %r60, 0;
	mov.b32 	%r55, 0;
	@%p3 bra 	$L__BB0_5;
	mul.wide.s32 	%rd23, %r60, 4;
	add.s64 	%rd24, %rd4, %rd23;
	ld.global.u32 	%r55, [%rd24+-4];
$L__BB0_5:
	add.s64 	%rd26, %rd5, %rd22;
	ld.global.u32 	%r33, [%rd26];
	add.s32 	%r34, %r33, %r55;
	setp.ne.s32 	%p4, %r34, %r1;
	@%p4 bra 	$L__BB0_19;
	ld.param.u64 	%rd44, [_Z7ProcessPiS_S_S_S_S_S_S_ii_param_4];
	cvta.to.global.u64 	%rd27, %rd44;
	add.s64 	%rd29, %rd27, %rd22;
	ld.global.u32 	%r6, [%rd29];
	add.s64 	%rd30, %rd6, %rd22;
	ld.global.u32 	%r7, [%rd30];
	add.s32 	%r57, %r6, -1;
	add.s32 	%r9, %r57, %r7;
	setp.lt.s32 	%p5, %r9, %r6;
	@%p5 bra 	$L__BB0_17;
	ld.global.u32 	%r10, [%rd2];
	mov.u32 	%r56, %r57;
	bra.uni 	$L__BB0_9;
$L__BB0_8:
	add.s32 	%r56, %r56, 1;
	setp.ge.s32 	%p7, %r56, %r9;
	@%p7 bra 	$L__BB0_10;
$L__BB0_9:
	mul.wide.s32 	%rd31, %r56, 4;
	add.s64 	%rd32, %rd1, %rd31;
	ld.local.u32 	%r35, [%rd32];
	setp.lt.s32 	%p6, %r35, %r10;
	@%p6 bra 	$L__BB0_8;
	bra.uni 	$L__BB0_18;
$L__BB0_10:
	and.b32  	%r13, %r7, 3;
	setp.eq.s32 	%p8, %r13, 0;
	@%p8 bra 	$L__BB0_14;
	mul.wide.s32 	%rd33, %r57, 4;
	add.s64 	%rd10, %rd1, %rd33;
	ld.local.u32 	%r36, [%rd10];
	add.s32 	%r37, %r36, 1;
	st.local.u32 	[%rd10], %r37;
	setp.eq.s32 	%p9, %r13, 1;
	mov.u32 	%r57, %r6;
	@%p9 bra 	$L__BB0_14;
	ld.local.u32 	%r38, [%rd10+4];
	add.s32 	%r39, %r38, 1;
	st.local.u32 	[%rd10+4], %r39;
	add.s32 	%r57, %r6, 1;
	setp.eq.s32 	%p10, %r13, 2;
	@%p10 bra 	$L__BB0_14;
	ld.local.u32 	%r40, [%rd10+8];
	add.s32 	%r41, %r40, 1;
	st.local.u32 	[%rd10+8], %r41;
	add.s32 	%r57, %r6, 2;
$L__BB0_14:
	sub.s32 	%r42, %r9, %r6;
	setp.lt.u32 	%p11, %r42, 3;
	@%p11 bra 	$L__BB0_17;
	sub.s32 	%r43, %r57, %r6;
	sub.s32 	%r58, %r43, %r7;
$L__BB0_16:
	mul.wide.s32 	%rd34, %r57, 4;
	add.s64 	%rd35, %rd1, %rd34;
	ld.local.u32 	%r44, [%rd35];
	add.s32 	%r45, %r44, 1;
	st.local.u32 	[%rd35], %r45;
	ld.local.u32 	%r46, [%rd35+4];
	add.s32 	%r47, %r46, 1;
	st.local.u32 	[%rd35+4], %r47;
	ld.local.u32 	%r48, [%rd35+8];
	add.s32 	%r49, %r48, 1;
	st.local.u32 	[%rd35+8], %r49;
	ld.local.u32 	%r50, [%rd35+12];
	add.s32 	%r51, %r50, 1;
	st.local.u32 	[%rd35+12], %r51;
	add.s32 	%r57, %r57, 4;
	add.s32 	%r58, %r58, 4;
	setp.ne.s32 	%p12, %r58, -1;
	@%p12 bra 	$L__BB0_16;
$L__BB0_17:
	mul.wide.s32 	%rd36, %r60, 4;
	add.s64 	%rd37, %rd7, %rd36;
	atom.global.add.u32 	%r52, [%rd37], 1;
	ld.global.u32 	%r60, [%rd9];
$L__BB0_18:
	mul.wide.s32 	%rd38, %r60, 4;
	add.s64 	%rd39, %rd8, %rd38;
	atom.global.add.u32 	%r53, [%rd39], 1;
$L__BB0_19:
	add.s32 	%r54, %r54, 1;
	setp.ne.s32 	%p13, %r54, %r25;
	@%p13 bra 	$L__BB0_3;
$L__BB0_20:
	ret;

}


// ===== COMPILED SASS (sm_100) =====

	.target	sm_100

	.elftype	@"ET_EXEC"


//--------------------- .note.nv.tkinfo           --------------------------
	.section	.note.nv.tkinfo,"",@"SHT_NOTE"
	.sectionflags	@"SHF_NOTE_NV_TKINFO"
	.tkinfo
        /*0018*/ 	.word	0x00000002
        /*0030*/ 	.string	""
        /*0030*/ 	.string	"ptxas"
        /*0030*/ 	.string	"Cuda compilation tools, release 13.0, V13.0.88"
        /*0030*/ 	.string	"Build cuda_13.0.r13.0/compiler.36424714_0"
        /*0030*/ 	.string	"-arch sm_100 -m 64 "



//--------------------- .note.nv.cuinfo           --------------------------
	.section	.note.nv.cuinfo,"",@"SHT_NOTE"
	.sectionflags	@"SHF_NOTE_NV_CUINFO"
        /*0018*/ 	.short	0x0002
        /*001a*/ 	.short	0x0064
        /*001c*/ 	.short	0x0082
	.zero		2


//--------------------- .nv.info                  --------------------------
	.section	.nv.info,"",@"SHT_CUDA_INFO"
	.align	4


	//----- nvinfo : EIATTR_REGCOUNT
	.align		4
        /*0000*/ 	.byte	0x04, 0x2f
        /*0002*/ 	.short	(.L_1 - .L_0)
	.align		4
.L_0:
        /*0004*/ 	.word	index@(_Z7ProcessPiS_S_S_S_S_S_S_ii)
        /*0008*/ 	.word	0x00000015


	//----- nvinfo : EIATTR_FRAME_SIZE
	.align		4
.L_1:
        /*000c*/ 	.byte	0x04, 0x11
        /*000e*/ 	.short	(.L_3 - .L_2)
	.align		4
.L_2:
        /*0010*/ 	.word	index@(_Z7ProcessPiS_S_S_S_S_S_S_ii)
        /*0014*/ 	.word	0x00000060


	//----- nvinfo : EIATTR_MIN_STACK_SIZE
	.align		4
.L_3:
        /*0018*/ 	.byte	0x04, 0x12
        /*001a*/ 	.short	(.L_5 - .L_4)
	.align		4
.L_4:
        /*001c*/ 	.word	index@(_Z7ProcessPiS_S_S_S_S_S_S_ii)
        /*0020*/ 	.word	0x00000060
.L_5:


//--------------------- .nv.compat                --------------------------
	.section	.nv.compat,"",@"SHT_CUDA_COMPAT_INFO"
	.align	4
        /*0000*/ 	.byte	0x02, 0x09, 0x00, 0x00, 0x02, 0x02, 0x01, 0x00, 0x02, 0x05, 0x05, 0x00, 0x03, 0x07, 0x01, 0x01
        /*0010*/ 	.byte	0x02, 0x03, 0x00, 0x00, 0x02, 0x06, 0x01, 0x00, 0x04, 0x0b, 0x08, 0x00, 0x09, 0x00, 0x00, 0x00
        /*0020*/ 	.byte	0x00, 0x00, 0x00, 0x00


//--------------------- .nv.info._Z7ProcessPiS_S_S_S_S_S_S_ii --------------------------
	.section	.nv.info._Z7ProcessPiS_S_S_S_S_S_S_ii,"",@"SHT_CUDA_INFO"
	.sectionflags	@""
	.align	4


	//----- nvinfo : EIATTR_CUDA_API_VERSION
	.align		4
        /*0000*/ 	.byte	0x04, 0x37
        /*0002*/ 	.short	(.L_7 - .L_6)
.L_6:
        /*0004*/ 	.word	0x00000082


	//----- nvinfo : EIATTR_KPARAM_INFO
	.align		4
.L_7:
        /*0008*/ 	.byte	0x04, 0x17
        /*000a*/ 	.short	(.L_9 - .L_8)
.L_8:
        /*000c*/ 	.word	0x00000000
        /*0010*/ 	.short	0x0009
        /*0012*/ 	.short	0x0044
        /*0014*/ 	.byte	0x00, 0xf0, 0x11, 0x00


	//----- nvinfo : EIATTR_KPARAM_INFO
	.align		4
.L_9:
        /*0018*/ 	.byte	0x04, 0x17
        /*001a*/ 	.short	(.L_11 - .L_10)
.L_10:
        /*001c*/ 	.word	0x00000000
        /*0020*/ 	.short	0x0008
        /*0022*/ 	.short	0x0040
        /*0024*/ 	.byte	0x00, 0xf0, 0x11, 0x00


	//----- nvinfo : EIATTR_KPARAM_INFO
	.align		4
.L_11:
        /*0028*/ 	.byte	0x04, 0x17
        /*002a*/ 	.short	(.L_13 - .L_12)
.L_12:
        /*002c*/ 	.word	0x00000000
        /*0030*/ 	.short	0x0007
        /*0032*/ 	.short	0x0038
        /*0034*/ 	.byte	0x00, 0xf5, 0x21, 0x00


	//----- nvinfo : EIATTR_KPARAM_INFO
	.align		4
.L_13:
        /*0038*/ 	.byte	0x04, 0x17
        /*003a*/ 	.short	(.L_15 - .L_14)
.L_14:
        /*003c*/ 	.word	0x00000000
        /*0040*/ 	.short	0x0006
        /*0042*/ 	.short	0x0030
        /*0044*/ 	.byte	0x00, 0xf5, 0x21, 0x00


	//----- nvinfo : EIATTR_KPARAM_INFO
	.align		4
.L_15:
        /*0048*/ 	.byte	0x04, 0x17
        /*004a*/ 	.short	(.L_17 - .L_16)
.L_16:
        /*004c*/ 	.word	0x00000000
        /*0050*/ 	.short	0x0005
        /*0052*/ 	.short	0x0028
        /*0054*/ 	.byte	0x00, 0xf5, 0x21, 0x00


	//----- nvinfo : EIATTR_KPARAM_INFO
	.align		4
.L_17:
        /*0058*/ 	.byte	0x04, 0x17
        /*005a*/ 	.short	(.L_19 - .L_18)
.L_18:
        /*005c*/ 	.word	0x00000000
        /*0060*/ 	.short	0x0004
        /*0062*/ 	.short	0x0020
        /*0064*/ 	.byte	0x00, 0xf5, 0x21, 0x00


	//----- nvinfo : EIATTR_KPARAM_INFO
	.align		4
.L_19:
        /*0068*/ 	.byte	0x04, 0x17
        /*006a*/ 	.short	(.L_21 - .L_20)
.L_20:
        /*006c*/ 	.word	0x00000000
        /*0070*/ 	.short	0x0003
        /*0072*/ 	.short	0x0018
        /*0074*/ 	.byte	0x00, 0xf5, 0x21, 0x00


	//----- nvinfo : EIATTR_KPARAM_INFO
	.align		4
.L_21:
        /*0078*/ 	.byte	0x04, 0x17
        /*007a*/ 	.short	(.L_23 - .L_22)
.L_22:
        /*007c*/ 	.word	0x00000000
        /*0080*/ 	.short	0x0002
        /*0082*/ 	.short	0x0010
        /*0084*/ 	.byte	0x00, 0xf5, 0x21, 0x00


	//----- nvinfo : EIATTR_KPARAM_INFO
	.align		4
.L_23:
        /*0088*/ 	.byte	0x04, 0x17
        /*008a*/ 	.short	(.L_25 - .L_24)
.L_24:
        /*008c*/ 	.word	0x00000000
        /*0090*/ 	.short	0x0001
        /*0092*/ 	.short	0x0008
        /*0094*/ 	.byte	0x00, 0xf5, 0x21, 0x00


	//----- nvinfo : EIATTR_KPARAM_INFO
	.align		4
.L_25:
        /*0098*/ 	.byte	0x04, 0x17
        /*009a*/ 	.short	(.L_27 - .L_26)
.L_26:
        /*009c*/ 	.word	0x00000000
        /*00a0*/ 	.short	0x0000
        /*00a2*/ 	.short	0x0000
        /*00a4*/ 	.byte	0x00, 0xf5, 0x21, 0x00


	//----- nvinfo : EIATTR_SPARSE_MMA_MASK
	.align		4
.L_27:
        /*00a8*/ 	.byte	0x03, 0x50
        /*00aa*/ 	.short	0x0000


	//----- nvinfo : EIATTR_MAXREG_COUNT
	.align		4
        /*00ac*/ 	.byte	0x03, 0x1b
        /*00ae*/ 	.short	0x00ff


	//----- nvinfo : EIATTR_MERCURY_ISA_VERSION
	.align		4
        /*00b0*/ 	.byte	0x03, 0x5f
        /*00b2*/ 	.short	0x0101


	//----- nvinfo : EIATTR_INT_WARP_WIDE_INSTR_OFFSETS
	.align		4
        /*00b4*/ 	.byte	0x04, 0x31
        /*00b6*/ 	.short	(.L_29 - .L_28)


	//   ....[0]....
.L_28:
        /*00b8*/ 	.word	0x000006c0


	//----- nvinfo : EIATTR_VRC_CTA_INIT_COUNT
	.align		4
.L_29:
        /*00bc*/ 	.byte	0x02, 0x4a
	.zero		1
	.zero		1


	//----- nvinfo : EIATTR_EXIT_INSTR_OFFSETS
	.align		4
        /*00c0*/ 	.byte	0x04, 0x1c
        /*00c2*/ 	.short	(.L_31 - .L_30)


	//   ....[0]....
.L_30:
        /*00c4*/ 	.word	0x00000080


	//   ....[1]....
        /*00c8*/ 	.word	0x00000110


	//   ....[2]....
        /*00cc*/ 	.word	0x000007b0


	//----- nvinfo : EIATTR_CRS_STACK_SIZE
	.align		4
.L_31:
        /*00d0*/ 	.byte	0x04, 0x1e
        /*00d2*/ 	.short	(.L_33 - .L_32)
.L_32:
        /*00d4*/ 	.word	0x00000000


	//----- nvinfo : EIATTR_CBANK_PARAM_SIZE
	.align		4
.L_33:
        /*00d8*/ 	.byte	0x03, 0x19
        /*00da*/ 	.short	0x0048


	//----- nvinfo : EIATTR_PARAM_CBANK
	.align		4
        /*00dc*/ 	.byte	0x04, 0x0a
        /*00de*/ 	.short	(.L_35 - .L_34)
	.align		4
.L_34:
        /*00e0*/ 	.word	index@(.nv.constant0._Z7ProcessPiS_S_S_S_S_S_S_ii)
        /*00e4*/ 	.short	0x0380
        /*00e6*/ 	.short	0x0048


	//----- nvinfo : EIATTR_SW_WAR
	.align		4
.L_35:
        /*00e8*/ 	.byte	0x04, 0x36
        /*00ea*/ 	.short	(.L_37 - .L_36)
.L_36:
        /*00ec*/ 	.word	0x00000008
.L_37:


//--------------------- .nv.callgraph             --------------------------
	.section	.nv.callgraph,"",@"SHT_CUDA_CALLGRAPH"
	.align	4
	.sectionentsize	8
	.align		4
        /*0000*/ 	.word	0x00000000
	.align		4
        /*0004*/ 	.word	0xffffffff
	.align		4
        /*0008*/ 	.word	0x00000000
	.align		4
        /*000c*/ 	.word	0xfffffffe
	.align		4
        /*0010*/ 	.word	0x00000000
	.align		4
        /*0014*/ 	.word	0xfffffffd
	.align		4
        /*0018*/ 	.word	0x00000000
	.align		4
        /*001c*/ 	.word	0xfffffffc


//--------------------- .text._Z7ProcessPiS_S_S_S_S_S_S_ii --------------------------
	.section	.text._Z7ProcessPiS_S_S_S_S_S_S_ii,"ax",@progbits
	.align	128
        .global         _Z7ProcessPiS_S_S_S_S_S_S_ii
        .type           _Z7ProcessPiS_S_S_S_S_S_S_ii,@function
        .size           _Z7ProcessPiS_S_S_S_S_S_S_ii,(.L_x_12 - _Z7ProcessPiS_S_S_S_S_S_S_ii)
        .other          _Z7ProcessPiS_S_S_S_S_S_S_ii,@"STO_CUDA_ENTRY STV_DEFAULT"
_Z7ProcessPiS_S_S_S_S_S_S_ii:
.text._Z7ProcessPiS_S_S_S_S_S_S_ii:
[----:B------:R-:W0:Y:S01]  /*0000*/  LDC R1, c[0x0][0x37c] ;  /* 0x0000df00ff017b82 */ /* 0x000e220000000800 */
[----:B------:R-:W1:Y:S01]  /*0010*/  S2R R0, SR_CTAID.X ;  /* 0x0000000000007919 */ /* 0x000e620000002500 */
[----:B------:R-:W1:Y:S01]  /*0020*/  LDCU UR4, c[0x0][0x360] ;  /* 0x00006c00ff0477ac */ /* 0x000e620008000800 */
[----:B0-----:R-:W-:Y:S01]  /*0030*/  VIADD R1, R1, 0xffffffa0 ;  /* 0xffffffa001017836 */ /* 0x001fe20000000000 */
[----:B------:R-:W1:Y:S01]  /*0040*/  S2R R3, SR_TID.X ;  /* 0x0000000000037919 */ /* 0x000e620000002100 */
[----:B------:R-:W0:Y:S01]  /*0050*/  LDCU UR5, c[0x0][0x3c4] ;  /* 0x00007880ff0577ac */ /* 0x000e220008000800 */
[----:B-1----:R-:W-:-:S05]  /*0060*/  IMAD R0, R0, UR4, R3 ;  /* 0x0000000400007c24 */ /* 0x002fca000f8e0203 */
[----:B0-----:R-:W-:-:S13]  /*0070*/  ISETP.GE.U32.AND P0, PT, R0, UR5, PT ;  /* 0x0000000500007c0c */ /* 0x001fda000bf06070 */
[----:B------:R-:W-:Y:S05]  /*0080*/  @P0 EXIT ;  /* 0x000000000000094d */ /* 0x000fea0003800000 */
[----:B------:R-:W0:Y:S01]  /*0090*/  LDC R2, c[0x0][0x3c0] ;  /* 0x0000f000ff027b82 */ /* 0x000e220000000800 */
[----:B------:R1:W-:Y:S04]  /*00a0*/  STL.128 [R1], RZ ;  /* 0x000000ff01007387 */ /* 0x0003e80000100c00 */
[----:B------:R1:W-:Y:S04]  /*00b0*/  STL.128 [R1+0x10], RZ ;  /* 0x000010ff01007387 */ /* 0x0003e80000100c00 */
[----:B------:R1:W-:Y:S04]  /*00c0*/  STL.128 [R1+0x20], RZ ;  /* 0x000020ff01007387 */ /* 0x0003e80000100c00 */
[----:B------:R1:W-:Y:S04]  /*00d0*/  STL.128 [R1+0x30], RZ ;  /* 0x000030ff01007387 */ /* 0x0003e80000100c00 */
[----:B------:R1:W-:Y:S04]  /*00e0*/  STL.128 [R1+0x40], RZ ;  /* 0x000040ff01007387 */ /* 0x0003e80000100c00 */
[----:B------:R1:W-:Y:S01]  /*00f0*/  STL.128 [R1+0x50], RZ ;  /* 0x000050ff01007387 */ /* 0x0003e20000100c00 */
[----:B0-----:R-:W-:-:S13]  /*0100*/  ISETP.GE.AND P0, PT, R2, 0x1, PT ;  /* 0x000000010200780c */ /* 0x001fda0003f06270 */
[----:B-1----:R-:W-:Y:S05]  /*0110*/  @!P0 EXIT ;  /* 0x000000000000894d */ /* 0x002fea0003800000 */
[----:B------:R-:W0:Y:S01]  /*0120*/  LDC.64 R2, c[0x0][0x388] ;  /* 0x0000e200ff027b82 */ /* 0x000e220000000a00 */
[----:B------:R-:W-:Y:S01]  /*0130*/  IMAD.MOV.U32 R4, RZ, RZ, RZ ;  /* 0x000000ffff047224 */ /* 0x000fe200078e00ff */
[----:B------:R-:W1:Y:S02]  /*0140*/  LDCU.64 UR4, c[0x0][0x358] ;  /* 0x00006b00ff0477ac */ /* 0x000e640008000a00 */
[----:B01----:R-:W-:-:S07]  /*0150*/  IMAD.WIDE.U32 R2, R0, 0x4, R2 ;  /* 0x0000000400027825 */ /* 0x003fce00078e0002 */
.L_x_10:
[----:B01----:R-:W0:Y:S08]  /*0160*/  LDC.64 R6, c[0x0][0x390] ;  /* 0x0000e400ff067b82 */ /* 0x003e300000000a00 */
[----:B------:R-:W1:Y:S01]  /*0170*/  LDC.64 R10, c[0x0][0x398] ;  /* 0x0000e600ff0a7b82 */ /* 0x000e620000000a00 */
[----:B------:R-:W-:Y:S01]  /*0180*/  MOV R15, R4 ;  /* 0x00000004000f7202 */ /* 0x000fe20000000f00 */
[----:B------:R-:W-:Y:S01]  /*0190*/  IMAD.MOV.U32 R12, RZ, RZ, RZ ;  /* 0x000000ffff0c7224 */ /* 0x000fe200078e00ff */
[----:B------:R-:W2:Y:S01]  /*01a0*/  LDCU UR6, c[0x0][0x3c0] ;  /* 0x00007800ff0677ac */ /* 0x000ea20008000800 */
[----:B0-----:R-:W-:-:S05]  /*01b0*/  IMAD.WIDE.U32 R6, R4, 0x4, R6 ;  /* 0x0000000404067825 */ /* 0x001fca00078e0006 */
[----:B------:R-:W3:Y:S01]  /*01c0*/  LDG.E R5, desc[UR4][R6.64] ;  /* 0x0000000406057981 */ /* 0x000ee2000c1e1900 */
[----:B-1----:R-:W-:-:S06]  /*01d0*/  IMAD.WIDE.U32 R10, R15, 0x4, R10 ;  /* 0x000000040f0a7825 */ /* 0x002fcc00078e000a */
[----:B------:R-:W4:Y:S01]  /*01e0*/  LDG.E R11, desc[UR4][R10.64] ;  /* 0x000000040a0b7981 */ /* 0x000f22000c1e1900 */
[----:B---3--:R-:W-:-:S13]  /*01f0*/  ISETP.NE.AND P0, PT, R5, RZ, PT ;  /* 0x000000ff0500720c */ /* 0x008fda0003f05270 */
[----:B------:R-:W0:Y:S02]  /*0200*/  @P0 LDC.64 R8, c[0x0][0x380] ;  /* 0x0000e000ff080b82 */ /* 0x000e240000000a00 */
[----:B0-----:R-:W-:-:S05]  /*0210*/  @P0 IMAD.WIDE R8, R5, 0x4, R8 ;  /* 0x0000000405080825 */ /* 0x001fca00078e0208 */
[----:B------:R-:W4:Y:S01]  /*0220*/  @P0 LDG.E R12, desc[UR4][R8.64+-0x4] ;  /* 0xfffffc04080c0981 */ /* 0x000f22000c1e1900 */
[----:B------:R-:W-:Y:S01]  /*0230*/  VIADD R4, R4, 0x1 ;  /* 0x0000000104047836 */ /* 0x000fe20000000000 */
[----:B------:R-:W-:Y:S04]  /*0240*/  BSSY.RECONVERGENT B1, `(.L_x_0) ;  /* 0x0000054000017945 */ /* 0x000fe80003800200 */
[----:B--2---:R-:W-:Y:S02]  /*0250*/  ISETP.NE.AND P0, PT, R4, UR6, PT ;  /* 0x0000000604007c0c */ /* 0x004fe4000bf05270 */
[----:B----4-:R-:W-:-:S04]  /*0260*/  IADD3 R13, PT, PT, R11, R12, RZ ;  /* 0x0000000c0b0d7210 */ /* 0x010fc80007ffe0ff */
[----:B------:R-:W-:-:S13]  /*0270*/  ISETP.NE.AND P1, PT, R13, R0, PT ;  /* 0x000000000d00720c */ /* 0x000fda0003f25270 */
[----:B------:R-:W-:Y:S05]  /*0280*/  @P1 BRA `(.L_x_1) ;  /* 0x00000004003c1947 */ /* 0x000fea0003800000 */
[----:B------:R-:W0:Y:S08]  /*0290*/  LDC.64 R8, c[0x0][0x3a0] ;  /* 0x0000e800ff087b82 */ /* 0x000e300000000a00 */
[----:B------:R-:W1:Y:S01]  /*02a0*/  LDC.64 R10, c[0x0][0x3a8] ;  /* 0x0000ea00ff0a7b82 */ /* 0x000e620000000a00 */
[----:B0-----:R-:W-:-:S05]  /*02b0*/  IMAD.WIDE.U32 R8, R15, 0x4, R8 ;  /* 0x000000040f087825 */ /* 0x001fca00078e0008 */
[----:B------:R-:W2:Y:S01]  /*02c0*/  LDG.E R13, desc[UR4][R8.64] ;  /* 0x00000004080d7981 */ /* 0x000ea2000c1e1900 */
[----:B-1----:R-:W-:-:S06]  /*02d0*/  IMAD.WIDE.U32 R10, R15, 0x4, R10 ;  /* 0x000000040f0a7825 */ /* 0x002fcc00078e000a */
[----:B------:R-:W3:Y:S01]  /*02e0*/  LDG.E R11, desc[UR4][R10.64] ;  /* 0x000000040a0b7981 */ /* 0x000ee2000c1e1900 */
[----:B------:R-:W-:Y:S01]  /*02f0*/  BSSY.RECONVERGENT B0, `(.L_x_2) ;  /* 0x0000044000007945 */ /* 0x000fe20003800200 */
[----:B--2---:R-:W-:-:S04]  /*0300*/  VIADD R12, R13, 0xffffffff ;  /* 0xffffffff0d0c7836 */ /* 0x004fc80000000000 */
[----:B---3--:R-:W-:-:S05]  /*0310*/  IMAD.IADD R14, R11, 0x1, R12 ;  /* 0x000000010b0e7824 */ /* 0x008fca00078e020c */
[----:B------:R-:W-:-:S13]  /*0320*/  ISETP.GE.AND P1, PT, R14, R13, PT ;  /* 0x0000000d0e00720c */ /* 0x000fda0003f26270 */
[----:B------:R-:W-:Y:S05]  /*0330*/  @!P1 BRA `(.L_x_3) ;  /* 0x0000000000d89947 */ /* 0x000fea0003800000 */
[----:B------:R0:W5:Y:S01]  /*0340*/  LDG.E R8, desc[UR4][R2.64] ;  /* 0x0000000402087981 */ /* 0x000162000c1e1900 */
[----:B------:R-:W-:Y:S01]  /*0350*/  BSSY.RELIABLE B2, `(.L_x_4) ;  /* 0x000000a000027945 */ /* 0x000fe20003800100 */
[----:B------:R-:W-:-:S07]  /*0360*/  MOV R10, R12 ;  /* 0x0000000c000a7202 */ /* 0x000fce0000000f00 */
.L_x_6:
[----:B------:R-:W-:-:S06]  /*0370*/  IMAD R9, R10, 0x4, R1 ;  /* 0x000000040a097824 */ /* 0x000fcc00078e0201 */
[----:B------:R-:W2:Y:S02]  /*0380*/  LDL R9, [R9] ;  /* 0x0000000009097983 */ /* 0x000ea40000100800 */
[----:B--2--5:R-:W-:-:S13]  /*0390*/  ISETP.GE.AND P1, PT, R9, R8, PT ;  /* 0x000000080900720c */ /* 0x024fda0003f26270 */
[----:B------:R-:W-:Y:S05]  /*03a0*/  @P1 BREAK.RELIABLE B2 ;  /* 0x0000000000021942 */ /* 0x000fea0003800100 */
[----:B------:R-:W-:Y:S05]  /*03b0*/  @P1 BRA `(.L_x_5) ;  /* 0x0000000000dc1947 */ /* 0x000fea0003800000 */
[----:B------:R-:W-:-:S04]  /*03c0*/  IADD3 R10, PT, PT, R10, 0x1, RZ ;  /* 0x000000010a0a7810 */ /* 0x000fc80007ffe0ff */
[----:B------:R-:W-:-:S13]  /*03d0*/  ISETP.GE.AND P1, PT, R10, R14, PT ;  /* 0x0000000e0a00720c */ /* 0x000fda0003f26270 */
[----:B------:R-:W-:Y:S05]  /*03e0*/  @!P1 BRA `(.L_x_6) ;  /* 0xfffffffc00e09947 */ /* 0x000fea000383ffff */
[----:B------:R-:W-:Y:S05]  /*03f0*/  BSYNC.RELIABLE B2 ;  /* 0x0000000000027941 */ /* 0x000fea0003800100 */
.L_x_4:
[----:B------:R-:W-:-:S13]  /*0400*/  LOP3.LUT P1, R10, R11, 0x3, RZ, 0xc0, !PT ;  /* 0x000000030b0a7812 */ /* 0x000fda000782c0ff */
[----:B------:R-:W-:Y:S05]  /*0410*/  @!P1 BRA `(.L_x_7) ;  /* 0x0000000000449947 */ /* 0x000fea0003800000 */
[----:B------:R-:W-:-:S05]  /*0420*/  IMAD R8, R12, 0x4, R1 ;  /* 0x000000040c087824 */ /* 0x000fca00078e0201 */
[----:B------:R-:W2:Y:S01]  /*0430*/  LDL R9, [R8] ;  /* 0x0000000008097983 */ /* 0x000ea20000100800 */
[----:B------:R-:W-:Y:S01]  /*0440*/  ISETP.NE.AND P1, PT, R10, 0x1, PT ;  /* 0x000000010a00780c */ /* 0x000fe20003f25270 */
[----:B------:R-:W-:Y:S01]  /*0450*/  IMAD.MOV.U32 R12, RZ, RZ, R13 ;  /* 0x000000ffff0c7224 */ /* 0x000fe200078e000d */
[----:B--2---:R-:W-:-:S05]  /*0460*/  IADD3 R9, PT, PT, R9, 0x1, RZ ;  /* 0x0000000109097810 */ /* 0x004fca0007ffe0ff */
[----:B------:R1:W-:Y:S06]  /*0470*/  STL [R8], R9 ;  /* 0x0000000908007387 */ /* 0x0003ec0000100800 */
[----:B------:R-:W-:Y:S05]  /*0480*/  @!P1 BRA `(.L_x_7) ;  /* 0x0000000000289947 */ /* 0x000fea0003800000 */
[----:B-1----:R-:W2:Y:S01]  /*0490*/  LDL R9, [R8+0x4] ;  /* 0x0000040008097983 */ /* 0x002ea20000100800 */
[----:B------:R-:W-:Y:S01]  /*04a0*/  ISETP.NE.AND P1, PT, R10, 0x2, PT ;  /* 0x000000020a00780c */ /* 0x000fe20003f25270 */
[----:B------:R-:W-:Y:S01]  /*04b0*/  VIADD R12, R13, 0x1 ;  /* 0x000000010d0c7836 */ /* 0x000fe20000000000 */
[----:B--2---:R-:W-:-:S05]  /*04c0*/  IADD3 R9, PT, PT, R9, 0x1, RZ ;  /* 0x0000000109097810 */ /* 0x004fca0007ffe0ff */
[----:B------:R2:W-:Y:S06]  /*04d0*/  STL [R8+0x4], R9 ;  /* 0x0000040908007387 */ /* 0x0005ec0000100800 */
[----:B------:R-:W-:Y:S05]  /*04e0*/  @!P1 BRA `(.L_x_7) ;  /* 0x0000000000109947 */ /* 0x000fea0003800000 */
[----:B--2---:R-:W2:Y:S01]  /*04f0*/  LDL R9, [R8+0x8] ;  /* 0x0000080008097983 */ /* 0x004ea20000100800 */
[----:B------:R-:W-:Y:S01]  /*0500*/  VIADD R12, R13, 0x2 ;  /* 0x000000020d0c7836 */ /* 0x000fe20000000000 */
[----:B--2---:R-:W-:-:S05]  /*0510*/  IADD3 R9, PT, PT, R9, 0x1, RZ ;  /* 0x0000000109097810 */ /* 0x004fca0007ffe0ff */
[----:B------:R3:W-:Y:S02]  /*0520*/  STL [R8+0x8], R9 ;  /* 0x0000080908007387 */ /* 0x0007e40000100800 */
.L_x_7:
[----:B-123--:R-:W-:Y:S01]  /*0530*/  IADD3 R8, PT, PT, -R13, R14, RZ ;  /* 0x0000000e0d087210 */ /* 0x00efe20007ffe1ff */
[----:B------:R-:W-:Y:S03]  /*0540*/  BSSY.RECONVERGENT B2, `(.L_x_3) ;  /* 0x0000015000027945 */ /* 0x000fe60003800200 */
[----:B------:R-:W-:-:S13]  /*0550*/  ISETP.GE.U32.AND P1, PT, R8, 0x3, PT ;  /* 0x000000030800780c */ /* 0x000fda0003f26070 */
[----:B------:R-:W-:Y:S05]  /*0560*/  @!P1 BRA `(.L_x_8) ;  /* 0x0000000000489947 */ /* 0x000fea0003800000 */
[----:B------:R-:W-:-:S07]  /*0570*/  IADD3 R8, PT, PT, -R11, R12, -R13 ;  /* 0x0000000c0b087210 */ /* 0x000fce0007ffe90d */
.L_x_9:
[----:B-1----:R-:W-:-:S05]  /*0580*/  IMAD R9, R12, 0x4, R1 ;  /* 0x000000040c097824 */ /* 0x002fca00078e0201 */
[----:B------:R-:W2:Y:S04]  /*0590*/  LDL R10, [R9] ;  /* 0x00000000090a7983 */ /* 0x000ea80000100800 */
[----:B------:R-:W3:Y:S04]  /*05a0*/  LDL R11, [R9+0x4] ;  /* 0x00000400090b7983 */ /* 0x000ee80000100800 */
[----:B------:R-:W4:Y:S04]  /*05b0*/  LDL R13, [R9+0x8] ;  /* 0x00000800090d7983 */ /* 0x000f280000100800 */
[----:B------:R-:W5:Y:S01]  /*05c0*/  LDL R15, [R9+0xc] ;  /* 0x00000c00090f7983 */ /* 0x000f620000100800 */
[----:B------:R-:W-:Y:S01]  /*05d0*/  IADD3 R8, PT, PT, R8, 0x4, RZ ;  /* 0x0000000408087810 */ /* 0x000fe20007ffe0ff */
[----:B------:R-:W-:-:S03]  /*05e0*/  VIADD R12, R12, 0x4 ;  /* 0x000000040c0c7836 */ /* 0x000fc60000000000 */
[----:B------:R-:W-:Y:S02]  /*05f0*/  ISETP.NE.AND P1, PT, R8, -0x1, PT ;  /* 0xffffffff0800780c */ /* 0x000fe40003f25270 */
[----:B--2---:R-:W-:Y:S01]  /*0600*/  IADD3 R10, PT, PT, R10, 0x1, RZ ;  /* 0x000000010a0a7810 */ /* 0x004fe20007ffe0ff */
[----:B---3--:R-:W-:-:S04]  /*0610*/  VIADD R14, R11, 0x1 ;  /* 0x000000010b0e7836 */ /* 0x008fc80000000000 */
[----:B------:R1:W-:Y:S01]  /*0620*/  STL [R9], R10 ;  /* 0x0000000a09007387 */ /* 0x0003e20000100800 */
[----:B----4-:R-:W-:-:S03]  /*0630*/  IADD3 R16, PT, PT, R13, 0x1, RZ ;  /* 0x000000010d107810 */ /* 0x010fc60007ffe0ff */
[----:B------:R1:W-:Y:S01]  /*0640*/  STL [R9+0x4], R14 ;  /* 0x0000040e09007387 */ /* 0x0003e20000100800 */
[----:B-----5:R-:W-:-:S03]  /*0650*/  VIADD R18, R15, 0x1 ;  /* 0x000000010f127836 */ /* 0x020fc60000000000 */
[----:B------:R1:W-:Y:S04]  /*0660*/  STL [R9+0x8], R16 ;  /* 0x0000081009007387 */ /* 0x0003e80000100800 */
[----:B------:R1:W-:Y:S01]  /*0670*/  STL [R9+0xc], R18 ;  /* 0x00000c1209007387 */ /* 0x0003e20000100800 */
[----:B------:R-:W-:Y:S05]  /*0680*/  @P1 BRA `(.L_x_9) ;  /* 0xfffffffc00bc1947 */ /* 0x000fea000383ffff */
.L_x_8:
[----:B------:R-:W-:Y:S05]  /*0690*/  BSYNC.RECONVERGENT B2 ;  /* 0x0000000000027941 */ /* 0x000fea0003800200 */
.L_x_3:
[----:B-1----:R-:W1:Y:S01]  /*06a0*/  S2R R10, SR_LANEID ;  /* 0x00000000000a7919 */ /* 0x002e620000000000 */
[----:B------:R-:W2:Y:S01]  /*06b0*/  LDC.64 R8, c[0x0][0x3b8] ;  /* 0x0000ee00ff087b82 */ /* 0x000ea20000000a00 */
[----:B------:R-:W-:Y:S02]  /*06c0*/  VOTEU.ANY UR6, UPT, PT ;  /* 0x0000000000067886 */ /* 0x000fe400038e0100 */
[----:B------:R-:W-:Y:S02]  /*06d0*/  UFLO.U32 UR7, UR6 ;  /* 0x00000006000772bd */ /* 0x000fe400080e0000 */
[----:B------:R-:W3:Y:S01]  /*06e0*/  POPC R11, UR6 ;  /* 0x00000006000b7d09 */ /* 0x000ee20008000000 */
[----:B--2---:R-:W-:-:S03]  /*06f0*/  IMAD.WIDE R8, R5, 0x4, R8 ;  /* 0x0000000405087825 */ /* 0x004fc600078e0208 */
[----:B-1----:R-:W-:-:S13]  /*0700*/  ISETP.EQ.U32.AND P1, PT, R10, UR7, PT ;  /* 0x000000070a007c0c */ /* 0x002fda000bf22070 */
[----:B---3--:R1:W-:Y:S04]  /*0710*/  @P1 REDG.E.ADD.STRONG.GPU desc[UR4][R8.64], R11 ;  /* 0x0000000b0800198e */ /* 0x0083e8000c12e104 */
[----:B------:R1:W5:Y:S02]  /*0720*/  LDG.E R5, desc[UR4][R6.64] ;  /* 0x0000000406057981 */ /* 0x000364000c1e1900 */
.L_x_5:
[----:B------:R-:W-:Y:S05]  /*0730*/  BSYNC.RECONVERGENT B0 ;  /* 0x0000000000007941 */ /* 0x000fea0003800200 */
.L_x_2:
[----:B-1----:R-:W1:Y:S01]  /*0740*/  LDC.64 R6, c[0x0][0x3b0] ;  /* 0x0000ec00ff067b82 */ /* 0x002e620000000a00 */
[----:B------:R-:W-:Y:S02]  /*0750*/  HFMA2 R9, -RZ, RZ, 0, 5.9604644775390625e-08 ;  /* 0x00000001ff097431 */ /* 0x000fe400000001ff */
[----:B-1---5:R-:W-:-:S05]  /*0760*/  IMAD.WIDE R6, R5, 0x4, R6 ;  /* 0x0000000405067825 */ /* 0x022fca00078e0206 */
[----:B------:R1:W-:Y:S02]  /*0770*/  REDG.E.ADD.STRONG.GPU desc[UR4][R6.64], R9 ;  /* 0x000000090600798e */ /* 0x0003e4000c12e104 */
.L_x_1:
[----:B------:R-:W-:Y:S05]  /*0780*/  BSYNC.RECONVERGENT B1 ;  /* 0x0000000000017941 */ /* 0x000fea0003800200 */
.L_x_0:
[----:B------:R-:W-:Y:S05]  /*0790*/  WARPSYNC.ALL ;  /* 0x0000000000007948 */ /* 0x000fea0003800000 */
[----:B------:R-:W-:Y:S05]  /*07a0*/  @P0 BRA `(.L_x_10) ;  /* 0xfffffff8006c0947 */ /* 0x000fea000383ffff */
[----:B------:R-:W-:Y:S05]  /*07b0*/  EXIT ;  /* 0x000000000000794d */ /* 0x000fea0003800000 */
.L_x_11:
[----:B------:R-:W-:-:S00]  /*07c0*/  BRA `(.L_x_11) ;  /* 0xfffffffc00fc7947 */ /* 0x000fc0000383ffff */
[----:B------:R-:W-:-:S00]  /*07d0*/  NOP ;  /* 0x0000000000007918 */ /* 0x000fc00000000000 */
        /* <DEDUP_REMOVED lines=10> */
.L_x_12:


//--------------------- .nv.shared.reserved.0     --------------------------
	.section	.nv.shared.reserved.0,"aw",@nobits
	.weak		__nv_reservedSMEM_offset_0_alias
	.size		__nv_reservedSMEM_offset_0_alias, 0, 64
	.other		__nv_reservedSMEM_offset_0_alias,@"STO_CUDA_RESERVED_SHARED STV_DEFAULT"
__nv_reservedSMEM_offset_0_alias:
	.zero		0
	.zero		64


//--------------------- .nv.constant0._Z7ProcessPiS_S_S_S_S_S_S_ii --------------------------
	.section	.nv.constant0._Z7ProcessPiS_S_S_S_S_S_S_ii,"a",@progbits
	.sectionflags	@""
	.align	4
.nv.constant0._Z7ProcessPiS_S_S_S_S_S_S_ii:
	.zero		968


//--------------------- SYMBOLS --------------------------

	.type		.nv.reservedSmem.offset0,@object
	.size		.nv.reservedSmem.offset0,0x4
